//
// Generated by NVIDIA NVVM Compiler
//
// Compiler Build ID: CL-36424714
// Cuda compilation tools, release 13.0, V13.0.88
// Based on NVVM 20.0.0
//

.version 9.0
.target sm_100
.address_size 64

	// .globl	_Z7kernaddPfS_S_ii

.visible .entry _Z7kernaddPfS_S_ii(
	.param .u64 .ptr .align 1 _Z7kernaddPfS_S_ii_param_0,
	.param .u64 .ptr .align 1 _Z7kernaddPfS_S_ii_param_1,
	.param .u64 .ptr .align 1 _Z7kernaddPfS_S_ii_param_2,
	.param .u32 _Z7kernaddPfS_S_ii_param_3,
	.param .u32 _Z7kernaddPfS_S_ii_param_4
)
{
	.reg .pred 	%p<4>;
	.reg .b32 	%r<14>;
	.reg .b32 	%f<4>;
	.reg .b64 	%rd<11>;

	ld.param.u64 	%rd1, [_Z7kernaddPfS_S_ii_param_0];
	ld.param.u64 	%rd2, [_Z7kernaddPfS_S_ii_param_1];
	ld.param.u64 	%rd3, [_Z7kernaddPfS_S_ii_param_2];
	ld.param.u32 	%r3, [_Z7kernaddPfS_S_ii_param_3];
	ld.param.u32 	%r4, [_Z7kernaddPfS_S_ii_param_4];
	mov.u32 	%r6, %ctaid.x;
	mov.u32 	%r7, %ntid.x;
	mov.u32 	%r8, %tid.x;
	mad.lo.s32 	%r1, %r6, %r7, %r8;
	mov.u32 	%r9, %ctaid.y;
	mov.u32 	%r10, %ntid.y;
	mov.u32 	%r11, %tid.y;
	mad.lo.s32 	%r12, %r9, %r10, %r11;
	setp.ge.s32 	%p1, %r1, %r3;
	setp.ge.s32 	%p2, %r12, %r4;
	or.pred  	%p3, %p1, %p2;
	@%p3 bra 	$L__BB0_2;
	cvta.to.global.u64 	%rd4, %rd2;
	cvta.to.global.u64 	%rd5, %rd3;
	cvta.to.global.u64 	%rd6, %rd1;
	mad.lo.s32 	%r13, %r3, %r12, %r1;
	mul.wide.s32 	%rd7, %r13, 4;
	add.s64 	%rd8, %rd4, %rd7;
	ld.global.f32 	%f1, [%rd8];
	add.s64 	%rd9, %rd5, %rd7;
	ld.global.f32 	%f2, [%rd9];
	add.f32 	%f3, %f1, %f2;
	add.s64 	%rd10, %rd6, %rd7;
	st.global.f32 	[%rd10], %f3;
$L__BB0_2:
	ret;

}


// ===== COMPILED SASS (sm_100) =====

	.target	sm_100

	.elftype	@"ET_EXEC"


//--------------------- .note.nv.tkinfo           --------------------------
	.section	.note.nv.tkinfo,"",@"SHT_NOTE"
	.sectionflags	@"SHF_NOTE_NV_TKINFO"
	.tkinfo
        /*0018*/ 	.word	0x00000002
        /*0030*/ 	.string	""
        /*0030*/ 	.string	"ptxas"
        /*0030*/ 	.string	"Cuda compilation tools, release 13.0, V13.0.88"
        /*0030*/ 	.string	"Build cuda_13.0.r13.0/compiler.36424714_0"
        /*0030*/ 	.string	"-arch sm_100 -m 64 "



//--------------------- .note.nv.cuinfo           --------------------------
	.section	.note.nv.cuinfo,"",@"SHT_NOTE"
	.sectionflags	@"SHF_NOTE_NV_CUINFO"
        /*0018*/ 	.short	0x0002
        /*001a*/ 	.short	0x0064
        /*001c*/ 	.short	0x0082
	.zero		2


//--------------------- .nv.info                  --------------------------
	.section	.nv.info,"",@"SHT_CUDA_INFO"
	.align	4


	//----- nvinfo : EIATTR_REGCOUNT
	.align		4
        /*0000*/ 	.byte	0x04, 0x2f
        /*0002*/ 	.short	(.L_1 - .L_0)
	.align		4
.L_0:
        /*0004*/ 	.word	index@(_Z7kernaddPfS_S_ii)
        /*0008*/ 	.word	0x0000000c


	//----- nvinfo : EIATTR_FRAME_SIZE
	.align		4
.L_1:
        /*000c*/ 	.byte	0x04, 0x11
        /*000e*/ 	.short	(.L_3 - .L_2)
	.align		4
.L_2:
        /*0010*/ 	.word	index@(_Z7kernaddPfS_S_ii)
        /*0014*/ 	.word	0x00000000


	//----- nvinfo : EIATTR_MIN_STACK_SIZE
	.align		4
.L_3:
        /*0018*/ 	.byte	0x04, 0x12
        /*001a*/ 	.short	(.L_5 - .L_4)
	.align		4
.L_4:
        /*001c*/ 	.word	index@(_Z7kernaddPfS_S_ii)
        /*0020*/ 	.word	0x00000000
.L_5:


//--------------------- .nv.compat                --------------------------
	.section	.nv.compat,"",@"SHT_CUDA_COMPAT_INFO"
	.align	4
        /*0000*/ 	.byte	0x02, 0x09, 0x00, 0x00, 0x02, 0x02, 0x01, 0x00, 0x02, 0x05, 0x05, 0x00, 0x03, 0x07, 0x01, 0x01
        /*0010*/ 	.byte	0x02, 0x03, 0x00, 0x00, 0x02, 0x06, 0x01, 0x00, 0x04, 0x0b, 0x08, 0x00, 0x09, 0x00, 0x00, 0x00
        /*0020*/ 	.byte	0x00, 0x00, 0x00, 0x00


//--------------------- .nv.info._Z7kernaddPfS_S_ii --------------------------
	.section	.nv.info._Z7kernaddPfS_S_ii,"",@"SHT_CUDA_INFO"
	.sectionflags	@""
	.align	4


	//----- nvinfo : EIATTR_CUDA_API_VERSION
	.align		4
        /*0000*/ 	.byte	0x04, 0x37
        /*0002*/ 	.short	(.L_7 - .L_6)
.L_6:
        /*0004*/ 	.word	0x00000082


	//----- nvinfo : EIATTR_KPARAM_INFO
	.align		4
.L_7:
        /*0008*/ 	.byte	0x04, 0x17
        /*000a*/ 	.short	(.L_9 - .L_8)
.L_8:
        /*000c*/ 	.word	0x00000000
        /*0010*/ 	.short	0x0004
        /*0012*/ 	.short	0x001c
        /*0014*/ 	.byte	0x00, 0xf0, 0x11, 0x00


	//----- nvinfo : EIATTR_KPARAM_INFO
	.align		4
.L_9:
        /*0018*/ 	.byte	0x04, 0x17
        /*001a*/ 	.short	(.L_11 - .L_10)
.L_10:
        /*001c*/ 	.word	0x00000000
        /*0020*/ 	.short	0x0003
        /*0022*/ 	.short	0x0018
        /*0024*/ 	.byte	0x00, 0xf0, 0x11, 0x00


	//----- nvinfo : EIATTR_KPARAM_INFO
	.align		4
.L_11:
        /*0028*/ 	.byte	0x04, 0x17
        /*002a*/ 	.short	(.L_13 - .L_12)
.L_12:
        /*002c*/ 	.word	0x00000000
        /*0030*/ 	.short	0x0002
        /*0032*/ 	.short	0x0010
        /*0034*/ 	.byte	0x00, 0xf5, 0x21, 0x00


	//----- nvinfo : EIATTR_KPARAM_INFO
	.align		4
.L_13:
        /*0038*/ 	.byte	0x04, 0x17
        /*003a*/ 	.short	(.L_15 - .L_14)
.L_14:
        /*003c*/ 	.word	0x00000000
        /*0040*/ 	.short	0x0001
        /*0042*/ 	.short	0x0008
        /*0044*/ 	.byte	0x00, 0xf5, 0x21, 0x00


	//----- nvinfo : EIATTR_KPARAM_INFO
	.align		4
.L_15:
        /*0048*/ 	.byte	0x04, 0x17
        /*004a*/ 	.short	(.L_17 - .L_16)
.L_16:
        /*004c*/ 	.word	0x00000000
        /*0050*/ 	.short	0x0000
        /*0052*/ 	.short	0x0000
        /*0054*/ 	.byte	0x00, 0xf5, 0x21, 0x00


	//----- nvinfo : EIATTR_SPARSE_MMA_MASK
	.align		4
.L_17:
        /*0058*/ 	.byte	0x03, 0x50
        /*005a*/ 	.short	0x0000


	//----- nvinfo : EIATTR_MAXREG_COUNT
	.align		4
        /*005c*/ 	.byte	0x03, 0x1b
        /*005e*/ 	.short	0x00ff


	//----- nvinfo : EIATTR_MERCURY_ISA_VERSION
	.align		4
        /*0060*/ 	.byte	0x03, 0x5f
        /*0062*/ 	.short	0x0101


	//----- nvinfo : EIATTR_VRC_CTA_INIT_COUNT
	.align		4
        /*0064*/ 	.byte	0x02, 0x4a
	.zero		1
	.zero		1


	//----- nvinfo : EIATTR_EXIT_INSTR_OFFSETS
	.align		4
        /*0068*/ 	.byte	0x04, 0x1c
        /*006a*/ 	.short	(.L_19 - .L_18)


	//   ....[0]....
.L_18:
        /*006c*/ 	.word	0x000000c0


	//   ....[1]....
        /*0070*/ 	.word	0x00000190


	//----- nvinfo : EIATTR_CBANK_PARAM_SIZE
	.align		4
.L_19:
        /*0074*/ 	.byte	0x03, 0x19
        /*0076*/ 	.short	0x0020


	//----- nvinfo : EIATTR_PARAM_CBANK
	.align		4
        /*0078*/ 	.byte	0x04, 0x0a
        /*007a*/ 	.short	(.L_21 - .L_20)
	.align		4
.L_20:
        /*007c*/ 	.word	index@(.nv.constant0._Z7kernaddPfS_S_ii)
        /*0080*/ 	.short	0x0380
        /*0082*/ 	.short	0x0020


	//----- nvinfo : EIATTR_SW_WAR
	.align		4
.L_21:
        /*0084*/ 	.byte	0x04, 0x36
        /*0086*/ 	.short	(.L_23 - .L_22)
.L_22:
        /*0088*/ 	.word	0x00000008
.L_23:


//--------------------- .nv.callgraph             --------------------------
	.section	.nv.callgraph,"",@"SHT_CUDA_CALLGRAPH"
	.align	4
	.sectionentsize	8
	.align		4
        /*0000*/ 	.word	0x00000000
	.align		4
        /*0004*/ 	.word	0xffffffff
	.align		4
        /*0008*/ 	.word	0x00000000
	.align		4
        /*000c*/ 	.word	0xfffffffe
	.align		4
        /*0010*/ 	.word	0x00000000
	.align		4
        /*0014*/ 	.word	0xfffffffd
	.align		4
        /*0018*/ 	.word	0x00000000
	.align		4
        /*001c*/ 	.word	0xfffffffc


//--------------------- .text._Z7kernaddPfS_S_ii  --------------------------
	.section	.text._Z7kernaddPfS_S_ii,"ax",@progbits
	.align	128
        .global         _Z7kernaddPfS_S_ii
        .type           _Z7kernaddPfS_S_ii,@function
        .size           _Z7kernaddPfS_S_ii,(.L_x_1 - _Z7kernaddPfS_S_ii)
        .other          _Z7kernaddPfS_S_ii,@"STO_CUDA_ENTRY STV_DEFAULT"
_Z7kernaddPfS_S_ii:
.text._Z7kernaddPfS_S_ii:
[----:B------:R-:W-:Y:S01]  /*0000*/  LDC R1, c[0x0][0x37c] ;  /* 0x0000df00ff017b82 */ /* 0x000fe20000000800 */
[----:B------:R-:W0:Y:S07]  /*0010*/  S2R R2, SR_TID.Y ;  /* 0x0000000000027919 */ /* 0x000e2e0000002200 */
[----:B------:R-:W1:Y:S01]  /*0020*/  LDC R0, c[0x0][0x360] ;  /* 0x0000d800ff007b82 */ /* 0x000e620000000800 */
[----:B------:R-:W2:Y:S01]  /*0030*/  LDCU.64 UR6, c[0x0][0x398] ;  /* 0x00007300ff0677ac */ /* 0x000ea20008000a00 */
[----:B------:R-:W1:Y:S06]  /*0040*/  S2R R3, SR_TID.X ;  /* 0x0000000000037919 */ /* 0x000e6c0000002100 */
[----:B------:R-:W0:Y:S08]  /*0050*/  S2UR UR5, SR_CTAID.Y ;  /* 0x00000000000579c3 */ /* 0x000e300000002600 */
[----:B------:R-:W0:Y:S08]  /*0060*/  LDC R7, c[0x0][0x364] ;  /* 0x0000d900ff077b82 */ /* 0x000e300000000800 */
[----:B------:R-:W1:Y:S01]  /*0070*/  S2UR UR4, SR_CTAID.X ;  /* 0x00000000000479c3 */ /* 0x000e620000002500 */
[----:B0-----:R-:W-:-:S05]  /*0080*/  IMAD R7, R7, UR5, R2 ;  /* 0x0000000507077c24 */ /* 0x001fca000f8e0202 */
[----:B--2---:R-:W-:Y:S01]  /*0090*/  ISETP.GE.AND P0, PT, R7, UR7, PT ;  /* 0x0000000707007c0c */ /* 0x004fe2000bf06270 */
[----:B-1----:R-:W-:-:S05]  /*00a0*/  IMAD R0, R0, UR4, R3 ;  /* 0x0000000400007c24 */ /* 0x002fca000f8e0203 */
[----:B------:R-:W-:-:S13]  /*00b0*/  ISETP.GE.OR P0, PT, R0, UR6, P0 ;  /* 0x0000000600007c0c */ /* 0x000fda0008706670 */
[----:B------:R-:W-:Y:S05]  /*00c0*/  @P0 EXIT ;  /* 0x000000000000094d */ /* 0x000fea0003800000 */
[----:B------:R-:W0:Y:S01]  /*00d0*/  LDC.64 R2, c[0x0][0x388] ;  /* 0x0000e200ff027b82 */ /* 0x000e220000000a00 */
[----:B------:R-:W1:Y:S01]  /*00e0*/  LDCU.64 UR4, c[0x0][0x358] ;  /* 0x00006b00ff0477ac */ /* 0x000e620008000a00 */
[----:B------:R-:W-:-:S06]  /*00f0*/  IMAD R9, R7, UR6, R0 ;  /* 0x0000000607097c24 */ /* 0x000fcc000f8e0200 */
[----:B------:R-:W2:Y:S08]  /*0100*/  LDC.64 R4, c[0x0][0x390] ;  /* 0x0000e400ff047b82 */ /* 0x000eb00000000a00 */
[----:B------:R-:W3:Y:S01]  /*0110*/  LDC.64 R6, c[0x0][0x380] ;  /* 0x0000e000ff067b82 */ /* 0x000ee20000000a00 */
[----:B0-----:R-:W-:-:S06]  /*0120*/  IMAD.WIDE R2, R9, 0x4, R2 ;  /* 0x0000000409027825 */ /* 0x001fcc00078e0202 */
[----:B-1----:R-:W4:Y:S01]  /*0130*/  LDG.E R2, desc[UR4][R2.64] ;  /* 0x0000000402027981 */ /* 0x002f22000c1e1900 */
[----:B--2---:R-:W-:-:S06]  /*0140*/  IMAD.WIDE R4, R9, 0x4, R4 ;  /* 0x0000000409047825 */ /* 0x004fcc00078e0204 */
[----:B------:R-:W4:Y:S01]  /*0150*/  LDG.E R5, desc[UR4][R4.64] ;  /* 0x0000000404057981 */ /* 0x000f22000c1e1900 */
[----:B---3--:R-:W-:-:S04]  /*0160*/  IMAD.WIDE R6, R9, 0x4, R6 ;  /* 0x0000000409067825 */ /* 0x008fc800078e0206 */
[----:B----4-:R-:W-:-:S05]  /*0170*/  FADD R9, R2, R5 ;  /* 0x0000000502097221 */ /* 0x010fca0000000000 */
[----:B------:R-:W-:Y:S01]  /*0180*/  STG.E desc[UR4][R6.64], R9 ;  /* 0x0000000906007986 */ /* 0x000fe2000c101904 */
[----:B------:R-:W-:Y:S05]  /*0190*/  EXIT ;  /* 0x000000000000794d */ /* 0x000fea0003800000 */
.L_x_0:
[----:B------:R-:W-:-:S00]  /*01a0*/  BRA `(.L_x_0) ;  /* 0xfffffffc00fc7947 */ /* 0x000fc0000383ffff */
[----:B------:R-:W-:-:S00]  /*01b0*/  NOP ;  /* 0x0000000000007918 */ /* 0x000fc00000000000 */
        /* <DEDUP_REMOVED lines=12> */
.L_x_1:


//--------------------- .nv.shared.reserved.0     --------------------------
	.section	.nv.shared.reserved.0,"aw",@nobits
	.weak		__nv_reservedSMEM_offset_0_alias
	.size		__nv_reservedSMEM_offset_0_alias, 0, 64
	.other		__nv_reservedSMEM_offset_0_alias,@"STO_CUDA_RESERVED_SHARED STV_DEFAULT"
__nv_reservedSMEM_offset_0_alias:
	.zero		0
	.zero		64


//--------------------- .nv.constant0._Z7kernaddPfS_S_ii --------------------------
	.section	.nv.constant0._Z7kernaddPfS_S_ii,"a",@progbits
	.sectionflags	@""
	.align	4
.nv.constant0._Z7kernaddPfS_S_ii:
	.zero		928


//--------------------- SYMBOLS --------------------------

	.type		.nv.reservedSmem.offset0,@object
	.size		.nv.reservedSmem.offset0,0x4
